	.headerflags	@"EF_CUDA_TEXMODE_UNIFIED EF_CUDA_64BIT_ADDRESS EF_CUDA_ACCELERATORS EF_CUDA_SM90 EF_CUDA_VIRTUAL_SM(EF_CUDA_SM90)"
	.elftype	@"ET_EXEC"


//--------------------- .nv.info                  --------------------------
	.section	.nv.info,"",@"SHT_CUDA_INFO"
	.align	4


	//----- nvinfo : EIATTR_REGCOUNT
	.align		4
        /*0000*/ 	.byte	0x04, 0x2f
        /*0002*/ 	.short	(.L_1 - .L_0)
	.align		4
.L_0:
        /*0004*/ 	.word	index@(triton_poi_fused_add_clamp_15)
        /*0008*/ 	.word	0x00000008


	//----- nvinfo : EIATTR_MIN_STACK_SIZE
	.align		4
.L_1:
        /*000c*/ 	.byte	0x04, 0x12
        /*000e*/ 	.short	(.L_3 - .L_2)
	.align		4
.L_2:
        /*0010*/ 	.word	index@(triton_poi_fused_add_clamp_15)
        /*0014*/ 	.word	0x00000000


	//----- nvinfo : EIATTR_FRAME_SIZE
	.align		4
.L_3:
        /*0018*/ 	.byte	0x04, 0x11
        /*001a*/ 	.short	(.L_5 - .L_4)
	.align		4
.L_4:
        /*001c*/ 	.word	index@(triton_poi_fused_add_clamp_15)
        /*0020*/ 	.word	0x00000000


	//----- nvinfo : EIATTR_MIN_STACK_SIZE
	.align		4
.L_5:
        /*0024*/ 	.byte	0x04, 0x12
        /*0026*/ 	.short	(.L_7 - .L_6)
	.align		4
.L_6:
        /*0028*/ 	.word	index@(triton_poi_fused_add_clamp_15)
        /*002c*/ 	.word	0x00000000
.L_7:


//--------------------- .nv.info.triton_poi_fused_add_clamp_15 --------------------------
	.section	.nv.info.triton_poi_fused_add_clamp_15,"",@"SHT_CUDA_INFO"
	.sectionflags	@""
	.align	4


	//----- nvinfo : EIATTR_CUDA_API_VERSION
	.align		4
        /*0000*/ 	.byte	0x04, 0x37
        /*0002*/ 	.short	(.L_9 - .L_8)
.L_8:
        /*0004*/ 	.word	0x0000007c


	//----- nvinfo : EIATTR_KPARAM_INFO
	.align		4
.L_9:
        /*0008*/ 	.byte	0x04, 0x17
        /*000a*/ 	.short	(.L_11 - .L_10)
.L_10:
        /*000c*/ 	.word	0x00000000
        /*0010*/ 	.short	0x0001
        /*0012*/ 	.short	0x0008
        /*0014*/ 	.byte	0x00, 0xf0, 0x11, 0x00


	//----- nvinfo : EIATTR_KPARAM_INFO
	.align		4
.L_11:
        /*0018*/ 	.byte	0x04, 0x17
        /*001a*/ 	.short	(.L_13 - .L_12)
.L_12:
        /*001c*/ 	.word	0x00000000
        /*0020*/ 	.short	0x0000
        /*0022*/ 	.short	0x0000
        /*0024*/ 	.byte	0x00, 0xf4, 0x21, 0x00


	//----- nvinfo : EIATTR_SPARSE_MMA_MASK
	.align		4
.L_13:
        /*0028*/ 	.byte	0x03, 0x50
        /*002a*/ 	.short	0x0000


	//----- nvinfo : EIATTR_MAXREG_COUNT
	.align		4
        /*002c*/ 	.byte	0x03, 0x1b
        /*002e*/ 	.short	0x00ff


	//----- nvinfo : EIATTR_EXIT_INSTR_OFFSETS
	.align		4
        /*0030*/ 	.byte	0x04, 0x1c
        /*0032*/ 	.short	(.L_15 - .L_14)


	//   ....[0]....
.L_14:
        /*0034*/ 	.word	0x00000120


	//   ....[1]....
        /*0038*/ 	.word	0x00000150


	//----- nvinfo : EIATTR_REQNTID
	.align		4
.L_15:
        /*003c*/ 	.byte	0x04, 0x10
        /*003e*/ 	.short	(.L_17 - .L_16)
.L_16:
        /*0040*/ 	.word	0x00000020
        /*0044*/ 	.word	0x00000001
        /*0048*/ 	.word	0x00000001


	//----- nvinfo : EIATTR_CBANK_PARAM_SIZE
	.align		4
.L_17:
        /*004c*/ 	.byte	0x03, 0x19
        /*004e*/ 	.short	0x000c


	//----- nvinfo : EIATTR_PARAM_CBANK
	.align		4
        /*0050*/ 	.byte	0x04, 0x0a
        /*0052*/ 	.short	(.L_19 - .L_18)
	.align		4
.L_18:
        /*0054*/ 	.word	index@(.nv.constant0.triton_poi_fused_add_clamp_15)
        /*0058*/ 	.short	0x0210
        /*005a*/ 	.short	0x000c


	//----- nvinfo : EIATTR_SW_WAR
	.align		4
.L_19:
        /*005c*/ 	.byte	0x04, 0x36
        /*005e*/ 	.short	(.L_21 - .L_20)
.L_20:
        /*0060*/ 	.word	0x00000008
.L_21:


//--------------------- .nv.callgraph             --------------------------
	.section	.nv.callgraph,"",@"SHT_CUDA_CALLGRAPH"
	.align	4
	.sectionentsize	8
	.align		4
        /*0000*/ 	.word	0x00000000
	.align		4
        /*0004*/ 	.word	0xffffffff
	.align		4
        /*0008*/ 	.word	0x00000000
	.align		4
        /*000c*/ 	.word	0xfffffffe
	.align		4
        /*0010*/ 	.word	0x00000000
	.align		4
        /*0014*/ 	.word	0xfffffffd
	.align		4
        /*0018*/ 	.word	0x00000000
	.align		4
        /*001c*/ 	.word	0xfffffffc


//--------------------- .text.triton_poi_fused_add_clamp_15 --------------------------
	.section	.text.triton_poi_fused_add_clamp_15,"ax",@progbits
	.align	128
        .global         triton_poi_fused_add_clamp_15
        .type           triton_poi_fused_add_clamp_15,@function
        .size           triton_poi_fused_add_clamp_15,(.L_x_1 - triton_poi_fused_add_clamp_15)
        .other          triton_poi_fused_add_clamp_15,@"STO_CUDA_ENTRY STV_DEFAULT"
triton_poi_fused_add_clamp_15:
.text.triton_poi_fused_add_clamp_15:
[----:B------:R-:W0:Y:S02]  /*0000*/  LDC R1, c[0x0][0x28] ;  /* 0x00000a00ff017b82 */ /* 0x000e240000000800 */
[----:B------:R-:W1:Y:S01]  /*0010*/  S2R R2, SR_TID.X ;  /* 0x0000000000027919 */ /* 0x000e620000002100 */
[----:B------:R-:W-:Y:S01]  /*0020*/  IMAD.MOV.U32 R5, RZ, RZ, 0x3f000000 ;  /* 0x3f000000ff057424 */ /* 0x000fe200078e00ff */
[----:B------:R-:W2:Y:S01]  /*0030*/  S2R R3, SR_CTAID.X ;  /* 0x0000000000037919 */ /* 0x000ea20000002500 */
[C---:B-1----:R-:W-:Y:S02]  /*0040*/  LOP3.LUT R0, R2.reuse, 0x3, RZ, 0xc0, !PT ;  /* 0x0000000302007812 */ /* 0x042fe400078ec0ff */
[----:B------:R-:W-:-:S03]  /*0050*/  LOP3.LUT P0, RZ, R2, 0x1c, RZ, 0xc0, !PT ;  /* 0x0000001c02ff7812 */ /* 0x000fc6000780c0ff */
[----:B--2---:R-:W-:-:S05]  /*0060*/  IMAD R3, R3, 0x4, R0 ;  /* 0x0000000403037824 */ /* 0x004fca00078e0200 */
[----:B------:R-:W-:Y:S02]  /*0070*/  I2FP.F32.S32 R0, R3 ;  /* 0x0000000300007245 */ /* 0x000fe40000201400 */
[----:B------:R-:W-:-:S03]  /*0080*/  ISETP.LT.AND P0, PT, R3, 0x4, !P0 ;  /* 0x000000040300780c */ /* 0x000fc60004701270 */
[----:B------:R-:W-:-:S04]  /*0090*/  FADD R0, R0, 0.5 ;  /* 0x3f00000000007421 */ /* 0x000fc80000000000 */
[----:B------:R-:W-:Y:S02]  /*00a0*/  FFMA R0, R0, R5, -0.5 ;  /* 0xbf00000000007423 */ /* 0x000fe40000000005 */
[----:B------:R-:W1:Y:S03]  /*00b0*/  LDC.64 R4, c[0x0][0x210] ;  /* 0x00008400ff047b82 */ /* 0x000e660000000a00 */
[----:B------:R-:W-:-:S06]  /*00c0*/  FMNMX R0, RZ, R0, !PT ;  /* 0x00000000ff007209 */ /* 0x000fcc0007800000 */
[----:B------:R-:W2:Y:S02]  /*00d0*/  F2I.TRUNC.NTZ R0, R0 ;  /* 0x0000000000007305 */ /* 0x000ea4000020f100 */
[----:B--2---:R-:W-:Y:S01]  /*00e0*/  VIMNMX R2, RZ, R0, PT ;  /* 0x00000000ff027248 */ /* 0x004fe20003fe0100 */
[----:B-1----:R-:W-:-:S04]  /*00f0*/  IMAD.WIDE R4, R3, 0x8, R4 ;  /* 0x0000000803047825 */ /* 0x002fc800078e0204 */
[----:B------:R-:W-:-:S05]  /*0100*/  VIADD R2, R2, 0x1 ;  /* 0x0000000102027836 */ /* 0x000fca0000000000 */
[----:B------:R-:W-:Y:S01]  /*0110*/  SHF.R.S32.HI R3, RZ, 0x1f, R2 ;  /* 0x0000001fff037819 */ /* 0x000fe20000011402 */
[----:B------:R-:W-:Y:S06]  /*0120*/  @!P0 EXIT ;  /* 0x000000000000894d */ /* 0x000fec0003800000 */
[----:B------:R-:W-:Y:S02]  /*0130*/  ULDC.64 UR4, c[0x0][0x208] ;  /* 0x0000820000047ab9 */ /* 0x000fe40000000a00 */
[----:B------:R-:W-:Y:S01]  /*0140*/  STG.E.64 desc[UR4][R4.64], R2 ;  /* 0x0000000204007986 */ /* 0x000fe2000c101b04 */
[----:B------:R-:W-:Y:S05]  /*0150*/  EXIT ;  /* 0x000000000000794d */ /* 0x000fea0003800000 */
.L_x_0:
[----:B------:R-:W-:-:S00]  /*0160*/  BRA `(.L_x_0) ;  /* 0xfffffffc00fc7947 */ /* 0x000fc0000383ffff */
[----:B------:R-:W-:-:S00]  /*0170*/  NOP ;  /* 0x0000000000007918 */ /* 0x000fc00000000000 */
        /* <DEDUP_REMOVED lines=8> */
.L_x_1:


//--------------------- .nv.constant0.triton_poi_fused_add_clamp_15 --------------------------
	.section	.nv.constant0.triton_poi_fused_add_clamp_15,"a",@progbits
	.sectionflags	@""
	.align	4
.nv.constant0.triton_poi_fused_add_clamp_15:
	.zero		540
